//
// Generated by NVIDIA NVVM Compiler
//
// Compiler Build ID: CL-36424714
// Cuda compilation tools, release 13.0, V13.0.88
// Based on NVVM 20.0.0
//

.version 9.0
.target sm_100
.address_size 64

	// .globl	_Z35identity_and_thread_block_summationPjS_S_

.visible .entry _Z35identity_and_thread_block_summationPjS_S_(
	.param .u64 .ptr .align 1 _Z35identity_and_thread_block_summationPjS_S__param_0,
	.param .u64 .ptr .align 1 _Z35identity_and_thread_block_summationPjS_S__param_1,
	.param .u64 .ptr .align 1 _Z35identity_and_thread_block_summationPjS_S__param_2
)
{
	.reg .b32 	%r<7>;
	.reg .b64 	%rd<11>;

	ld.param.u64 	%rd1, [_Z35identity_and_thread_block_summationPjS_S__param_0];
	ld.param.u64 	%rd2, [_Z35identity_and_thread_block_summationPjS_S__param_1];
	ld.param.u64 	%rd3, [_Z35identity_and_thread_block_summationPjS_S__param_2];
	cvta.to.global.u64 	%rd4, %rd3;
	cvta.to.global.u64 	%rd5, %rd2;
	cvta.to.global.u64 	%rd6, %rd1;
	mov.u32 	%r1, %ctaid.x;
	mov.u32 	%r2, %ntid.x;
	mov.u32 	%r3, %tid.x;
	mad.lo.s32 	%r4, %r1, %r2, %r3;
	mul.wide.u32 	%rd7, %r4, 4;
	add.s64 	%rd8, %rd6, %rd7;
	st.global.u32 	[%rd8], %r1;
	add.s64 	%rd9, %rd5, %rd7;
	st.global.u32 	[%rd9], %r3;
	ld.global.u32 	%r5, [%rd8];
	add.s32 	%r6, %r5, %r3;
	add.s64 	%rd10, %rd4, %rd7;
	st.global.u32 	[%rd10], %r6;
	ret;

}


// ===== COMPILED SASS (sm_100) =====

	.target	sm_100

	.elftype	@"ET_EXEC"


//--------------------- .note.nv.tkinfo           --------------------------
	.section	.note.nv.tkinfo,"",@"SHT_NOTE"
	.sectionflags	@"SHF_NOTE_NV_TKINFO"
	.tkinfo
        /*0018*/ 	.word	0x00000002
        /*0030*/ 	.string	""
        /*0030*/ 	.string	"ptxas"
        /*0030*/ 	.string	"Cuda compilation tools, release 13.0, V13.0.88"
        /*0030*/ 	.string	"Build cuda_13.0.r13.0/compiler.36424714_0"
        /*0030*/ 	.string	"-arch sm_100 -m 64 "



//--------------------- .note.nv.cuinfo           --------------------------
	.section	.note.nv.cuinfo,"",@"SHT_NOTE"
	.sectionflags	@"SHF_NOTE_NV_CUINFO"
        /*0018*/ 	.short	0x0002
        /*001a*/ 	.short	0x0064
        /*001c*/ 	.short	0x0082
	.zero		2


//--------------------- .nv.info                  --------------------------
	.section	.nv.info,"",@"SHT_CUDA_INFO"
	.align	4


	//----- nvinfo : EIATTR_REGCOUNT
	.align		4
        /*0000*/ 	.byte	0x04, 0x2f
        /*0002*/ 	.short	(.L_1 - .L_0)
	.align		4
.L_0:
        /*0004*/ 	.word	index@(_Z35identity_and_thread_block_summationPjS_S_)
        /*0008*/ 	.word	0x00000010


	//----- nvinfo : EIATTR_FRAME_SIZE
	.align		4
.L_1:
        /*000c*/ 	.byte	0x04, 0x11
        /*000e*/ 	.short	(.L_3 - .L_2)
	.align		4
.L_2:
        /*0010*/ 	.word	index@(_Z35identity_and_thread_block_summationPjS_S_)
        /*0014*/ 	.word	0x00000000


	//----- nvinfo : EIATTR_MIN_STACK_SIZE
	.align		4
.L_3:
        /*0018*/ 	.byte	0x04, 0x12
        /*001a*/ 	.short	(.L_5 - .L_4)
	.align		4
.L_4:
        /*001c*/ 	.word	index@(_Z35identity_and_thread_block_summationPjS_S_)
        /*0020*/ 	.word	0x00000000
.L_5:


//--------------------- .nv.compat                --------------------------
	.section	.nv.compat,"",@"SHT_CUDA_COMPAT_INFO"
	.align	4
        /*0000*/ 	.byte	0x02, 0x09, 0x00, 0x00, 0x02, 0x02, 0x01, 0x00, 0x02, 0x05, 0x05, 0x00, 0x03, 0x07, 0x01, 0x01
        /*0010*/ 	.byte	0x02, 0x03, 0x00, 0x00, 0x02, 0x06, 0x01, 0x00, 0x04, 0x0b, 0x08, 0x00, 0x09, 0x00, 0x00, 0x00
        /*0020*/ 	.byte	0x00, 0x00, 0x00, 0x00


//--------------------- .nv.info._Z35identity_and_thread_block_summationPjS_S_ --------------------------
	.section	.nv.info._Z35identity_and_thread_block_summationPjS_S_,"",@"SHT_CUDA_INFO"
	.sectionflags	@""
	.align	4


	//----- nvinfo : EIATTR_CUDA_API_VERSION
	.align		4
        /*0000*/ 	.byte	0x04, 0x37
        /*0002*/ 	.short	(.L_7 - .L_6)
.L_6:
        /*0004*/ 	.word	0x00000082


	//----- nvinfo : EIATTR_KPARAM_INFO
	.align		4
.L_7:
        /*0008*/ 	.byte	0x04, 0x17
        /*000a*/ 	.short	(.L_9 - .L_8)
.L_8:
        /*000c*/ 	.word	0x00000000
        /*0010*/ 	.short	0x0002
        /*0012*/ 	.short	0x0010
        /*0014*/ 	.byte	0x00, 0xf5, 0x21, 0x00


	//----- nvinfo : EIATTR_KPARAM_INFO
	.align		4
.L_9:
        /*0018*/ 	.byte	0x04, 0x17
        /*001a*/ 	.short	(.L_11 - .L_10)
.L_10:
        /*001c*/ 	.word	0x00000000
        /*0020*/ 	.short	0x0001
        /*0022*/ 	.short	0x0008
        /*0024*/ 	.byte	0x00, 0xf5, 0x21, 0x00


	//----- nvinfo : EIATTR_KPARAM_INFO
	.align		4
.L_11:
        /*0028*/ 	.byte	0x04, 0x17
        /*002a*/ 	.short	(.L_13 - .L_12)
.L_12:
        /*002c*/ 	.word	0x00000000
        /*0030*/ 	.short	0x0000
        /*0032*/ 	.short	0x0000
        /*0034*/ 	.byte	0x00, 0xf5, 0x21, 0x00


	//----- nvinfo : EIATTR_SPARSE_MMA_MASK
	.align		4
.L_13:
        /*0038*/ 	.byte	0x03, 0x50
        /*003a*/ 	.short	0x0000


	//----- nvinfo : EIATTR_MAXREG_COUNT
	.align		4
        /*003c*/ 	.byte	0x03, 0x1b
        /*003e*/ 	.short	0x00ff


	//----- nvinfo : EIATTR_MERCURY_ISA_VERSION
	.align		4
        /*0040*/ 	.byte	0x03, 0x5f
        /*0042*/ 	.short	0x0101


	//----- nvinfo : EIATTR_VRC_CTA_INIT_COUNT
	.align		4
        /*0044*/ 	.byte	0x02, 0x4a
	.zero		1
	.zero		1


	//----- nvinfo : EIATTR_EXIT_INSTR_OFFSETS
	.align		4
        /*0048*/ 	.byte	0x04, 0x1c
        /*004a*/ 	.short	(.L_15 - .L_14)


	//   ....[0]....
.L_14:
        /*004c*/ 	.word	0x00000110


	//----- nvinfo : EIATTR_CBANK_PARAM_SIZE
	.align		4
.L_15:
        /*0050*/ 	.byte	0x03, 0x19
        /*0052*/ 	.short	0x0018


	//----- nvinfo : EIATTR_PARAM_CBANK
	.align		4
        /*0054*/ 	.byte	0x04, 0x0a
        /*0056*/ 	.short	(.L_17 - .L_16)
	.align		4
.L_16:
        /*0058*/ 	.word	index@(.nv.constant0._Z35identity_and_thread_block_summationPjS_S_)
        /*005c*/ 	.short	0x0380
        /*005e*/ 	.short	0x0018


	//----- nvinfo : EIATTR_SW_WAR
	.align		4
.L_17:
        /*0060*/ 	.byte	0x04, 0x36
        /*0062*/ 	.short	(.L_19 - .L_18)
.L_18:
        /*0064*/ 	.word	0x00000008
.L_19:


//--------------------- .nv.callgraph             --------------------------
	.section	.nv.callgraph,"",@"SHT_CUDA_CALLGRAPH"
	.align	4
	.sectionentsize	8
	.align		4
        /*0000*/ 	.word	0x00000000
	.align		4
        /*0004*/ 	.word	0xffffffff
	.align		4
        /*0008*/ 	.word	0x00000000
	.align		4
        /*000c*/ 	.word	0xfffffffe
	.align		4
        /*0010*/ 	.word	0x00000000
	.align		4
        /*0014*/ 	.word	0xfffffffd
	.align		4
        /*0018*/ 	.word	0x00000000
	.align		4
        /*001c*/ 	.word	0xfffffffc


//--------------------- .text._Z35identity_and_thread_block_summationPjS_S_ --------------------------
	.section	.text._Z35identity_and_thread_block_summationPjS_S_,"ax",@progbits
	.align	128
        .global         _Z35identity_and_thread_block_summationPjS_S_
        .type           _Z35identity_and_thread_block_summationPjS_S_,@function
        .size           _Z35identity_and_thread_block_summationPjS_S_,(.L_x_1 - _Z35identity_and_thread_block_summationPjS_S_)
        .other          _Z35identity_and_thread_block_summationPjS_S_,@"STO_CUDA_ENTRY STV_DEFAULT"
_Z35identity_and_thread_block_summationPjS_S_:
.text._Z35identity_and_thread_block_summationPjS_S_:
[----:B------:R-:W-:Y:S01]  /*0000*/  LDC R1, c[0x0][0x37c] ;  /* 0x0000df00ff017b82 */ /* 0x000fe20000000800 */
[----:B------:R-:W0:Y:S07]  /*0010*/  S2R R11, SR_CTAID.X ;  /* 0x00000000000b7919 */ /* 0x000e2e0000002500 */
[----:B------:R-:W1:Y:S01]  /*0020*/  LDC.64 R2, c[0x0][0x380] ;  /* 0x0000e000ff027b82 */ /* 0x000e620000000a00 */
[----:B------:R-:W0:Y:S01]  /*0030*/  LDCU UR6, c[0x0][0x360] ;  /* 0x00006c00ff0677ac */ /* 0x000e220008000800 */
[----:B------:R-:W0:Y:S01]  /*0040*/  S2R R13, SR_TID.X ;  /* 0x00000000000d7919 */ /* 0x000e220000002100 */
[----:B------:R-:W2:Y:S05]  /*0050*/  LDCU.64 UR4, c[0x0][0x358] ;  /* 0x00006b00ff0477ac */ /* 0x000eaa0008000a00 */
[----:B------:R-:W3:Y:S08]  /*0060*/  LDC.64 R4, c[0x0][0x388] ;  /* 0x0000e200ff047b82 */ /* 0x000ef00000000a00 */
[----:B------:R-:W4:Y:S01]  /*0070*/  LDC.64 R6, c[0x0][0x390] ;  /* 0x0000e400ff067b82 */ /* 0x000f220000000a00 */
[----:B0-----:R-:W-:-:S04]  /*0080*/  IMAD R9, R11, UR6, R13 ;  /* 0x000000060b097c24 */ /* 0x001fc8000f8e020d */
[----:B-1----:R-:W-:-:S04]  /*0090*/  IMAD.WIDE.U32 R2, R9, 0x4, R2 ;  /* 0x0000000409027825 */ /* 0x002fc800078e0002 */
[C---:B---3--:R-:W-:Y:S01]  /*00a0*/  IMAD.WIDE.U32 R4, R9.reuse, 0x4, R4 ;  /* 0x0000000409047825 */ /* 0x048fe200078e0004 */
[----:B--2---:R-:W-:Y:S04]  /*00b0*/  STG.E desc[UR4][R2.64], R11 ;  /* 0x0000000b02007986 */ /* 0x004fe8000c101904 */
[----:B------:R-:W-:Y:S04]  /*00c0*/  STG.E desc[UR4][R4.64], R13 ;  /* 0x0000000d04007986 */ /* 0x000fe8000c101904 */
[----:B------:R-:W2:Y:S01]  /*00d0*/  LDG.E R0, desc[UR4][R2.64] ;  /* 0x0000000402007981 */ /* 0x000ea2000c1e1900 */
[----:B----4-:R-:W-:Y:S01]  /*00e0*/  IMAD.WIDE.U32 R6, R9, 0x4, R6 ;  /* 0x0000000409067825 */ /* 0x010fe200078e0006 */
[----:B--2---:R-:W-:-:S05]  /*00f0*/  IADD3 R9, PT, PT, R0, R13, RZ ;  /* 0x0000000d00097210 */ /* 0x004fca0007ffe0ff */
[----:B------:R-:W-:Y:S01]  /*0100*/  STG.E desc[UR4][R6.64], R9 ;  /* 0x0000000906007986 */ /* 0x000fe2000c101904 */
[----:B------:R-:W-:Y:S05]  /*0110*/  EXIT ;  /* 0x000000000000794d */ /* 0x000fea0003800000 */
.L_x_0:
[----:B------:R-:W-:-:S00]  /*0120*/  BRA `(.L_x_0) ;  /* 0xfffffffc00fc7947 */ /* 0x000fc0000383ffff */
[----:B------:R-:W-:-:S00]  /*0130*/  NOP ;  /* 0x0000000000007918 */ /* 0x000fc00000000000 */
        /* <DEDUP_REMOVED lines=12> */
.L_x_1:


//--------------------- .nv.shared.reserved.0     --------------------------
	.section	.nv.shared.reserved.0,"aw",@nobits
	.weak		__nv_reservedSMEM_offset_0_alias
	.size		__nv_reservedSMEM_offset_0_alias, 0, 64
	.other		__nv_reservedSMEM_offset_0_alias,@"STO_CUDA_RESERVED_SHARED STV_DEFAULT"
__nv_reservedSMEM_offset_0_alias:
	.zero		0
	.zero		64


//--------------------- .nv.constant0._Z35identity_and_thread_block_summationPjS_S_ --------------------------
	.section	.nv.constant0._Z35identity_and_thread_block_summationPjS_S_,"a",@progbits
	.sectionflags	@""
	.align	4
.nv.constant0._Z35identity_and_thread_block_summationPjS_S_:
	.zero		920


//--------------------- SYMBOLS --------------------------

	.type		.nv.reservedSmem.offset0,@object
	.size		.nv.reservedSmem.offset0,0x4
